//
// Generated by NVIDIA NVVM Compiler
//
// Compiler Build ID: CL-36424714
// Cuda compilation tools, release 13.0, V13.0.88
// Based on NVVM 20.0.0
//

.version 9.0
.target sm_100
.address_size 64

	// .globl	_Z10dev2sharedPfm
.extern .shared .align 16 .b8 sdata[];

.visible .entry _Z10dev2sharedPfm(
	.param .u64 .ptr .align 1 _Z10dev2sharedPfm_param_0,
	.param .u64 _Z10dev2sharedPfm_param_1
)
{
	.reg .pred 	%p<10>;
	.reg .b32 	%r<28>;
	.reg .b32 	%f<30>;
	.reg .b64 	%rd<43>;

	ld.param.u64 	%rd23, [_Z10dev2sharedPfm_param_0];
	ld.param.u64 	%rd22, [_Z10dev2sharedPfm_param_1];
	cvta.to.global.u64 	%rd1, %rd23;
	mov.u32 	%r1, %tid.x;
	cvt.u64.u32 	%rd24, %r1;
	mul.lo.s64 	%rd2, %rd22, %rd24;
	setp.eq.s64 	%p1, %rd22, 0;
	@%p1 bra 	$L__BB0_13;
	and.b64  	%rd3, %rd22, 15;
	setp.lt.u64 	%p2, %rd22, 16;
	mov.b64 	%rd39, 0;
	@%p2 bra 	$L__BB0_4;
	and.b64  	%rd39, %rd22, -16;
	shl.b64 	%rd26, %rd2, 2;
	add.s64 	%rd27, %rd26, %rd1;
	add.s64 	%rd36, %rd27, 32;
	cvt.u32.u64 	%r8, %rd22;
	mul.lo.s32 	%r9, %r1, %r8;
	shl.b32 	%r10, %r9, 2;
	mov.u32 	%r11, sdata;
	add.s32 	%r12, %r10, %r11;
	add.s32 	%r26, %r12, 32;
	mov.u64 	%rd37, %rd39;
$L__BB0_3:
	.pragma "nounroll";
	ld.global.f32 	%f1, [%rd36+-32];
	st.shared.f32 	[%r26+-32], %f1;
	ld.global.f32 	%f2, [%rd36+-28];
	st.shared.f32 	[%r26+-28], %f2;
	ld.global.f32 	%f3, [%rd36+-24];
	st.shared.f32 	[%r26+-24], %f3;
	ld.global.f32 	%f4, [%rd36+-20];
	st.shared.f32 	[%r26+-20], %f4;
	ld.global.f32 	%f5, [%rd36+-16];
	st.shared.f32 	[%r26+-16], %f5;
	ld.global.f32 	%f6, [%rd36+-12];
	st.shared.f32 	[%r26+-12], %f6;
	ld.global.f32 	%f7, [%rd36+-8];
	st.shared.f32 	[%r26+-8], %f7;
	ld.global.f32 	%f8, [%rd36+-4];
	st.shared.f32 	[%r26+-4], %f8;
	ld.global.f32 	%f9, [%rd36];
	st.shared.f32 	[%r26], %f9;
	ld.global.f32 	%f10, [%rd36+4];
	st.shared.f32 	[%r26+4], %f10;
	ld.global.f32 	%f11, [%rd36+8];
	st.shared.f32 	[%r26+8], %f11;
	ld.global.f32 	%f12, [%rd36+12];
	st.shared.f32 	[%r26+12], %f12;
	ld.global.f32 	%f13, [%rd36+16];
	st.shared.f32 	[%r26+16], %f13;
	ld.global.f32 	%f14, [%rd36+20];
	st.shared.f32 	[%r26+20], %f14;
	ld.global.f32 	%f15, [%rd36+24];
	st.shared.f32 	[%r26+24], %f15;
	ld.global.f32 	%f16, [%rd36+28];
	st.shared.f32 	[%r26+28], %f16;
	add.s64 	%rd37, %rd37, -16;
	add.s64 	%rd36, %rd36, 64;
	add.s32 	%r26, %r26, 64;
	setp.ne.s64 	%p3, %rd37, 0;
	@%p3 bra 	$L__BB0_3;
$L__BB0_4:
	setp.eq.s64 	%p4, %rd3, 0;
	@%p4 bra 	$L__BB0_13;
	and.b64  	%rd11, %rd22, 7;
	setp.lt.u64 	%p5, %rd3, 8;
	@%p5 bra 	$L__BB0_7;
	add.s64 	%rd28, %rd39, %rd2;
	shl.b64 	%rd29, %rd28, 2;
	add.s64 	%rd30, %rd1, %rd29;
	ld.global.f32 	%f17, [%rd30];
	cvt.u32.u64 	%r13, %rd28;
	shl.b32 	%r14, %r13, 2;
	mov.u32 	%r15, sdata;
	add.s32 	%r16, %r15, %r14;
	st.shared.f32 	[%r16], %f17;
	ld.global.f32 	%f18, [%rd30+4];
	st.shared.f32 	[%r16+4], %f18;
	ld.global.f32 	%f19, [%rd30+8];
	st.shared.f32 	[%r16+8], %f19;
	ld.global.f32 	%f20, [%rd30+12];
	st.shared.f32 	[%r16+12], %f20;
	ld.global.f32 	%f21, [%rd30+16];
	st.shared.f32 	[%r16+16], %f21;
	ld.global.f32 	%f22, [%rd30+20];
	st.shared.f32 	[%r16+20], %f22;
	ld.global.f32 	%f23, [%rd30+24];
	st.shared.f32 	[%r16+24], %f23;
	ld.global.f32 	%f24, [%rd30+28];
	st.shared.f32 	[%r16+28], %f24;
	add.s64 	%rd39, %rd39, 8;
$L__BB0_7:
	setp.eq.s64 	%p6, %rd11, 0;
	@%p6 bra 	$L__BB0_13;
	and.b64  	%rd41, %rd22, 3;
	setp.lt.u64 	%p7, %rd11, 4;
	@%p7 bra 	$L__BB0_10;
	add.s64 	%rd31, %rd39, %rd2;
	shl.b64 	%rd32, %rd31, 2;
	add.s64 	%rd33, %rd1, %rd32;
	ld.global.f32 	%f25, [%rd33];
	cvt.u32.u64 	%r17, %rd31;
	shl.b32 	%r18, %r17, 2;
	mov.u32 	%r19, sdata;
	add.s32 	%r20, %r19, %r18;
	st.shared.f32 	[%r20], %f25;
	ld.global.f32 	%f26, [%rd33+4];
	st.shared.f32 	[%r20+4], %f26;
	ld.global.f32 	%f27, [%rd33+8];
	st.shared.f32 	[%r20+8], %f27;
	ld.global.f32 	%f28, [%rd33+12];
	st.shared.f32 	[%r20+12], %f28;
	add.s64 	%rd39, %rd39, 4;
$L__BB0_10:
	setp.eq.s64 	%p8, %rd41, 0;
	@%p8 bra 	$L__BB0_13;
	cvt.u32.u64 	%r21, %rd22;
	cvt.u32.u64 	%r22, %rd39;
	mad.lo.s32 	%r23, %r1, %r21, %r22;
	shl.b32 	%r24, %r23, 2;
	mov.u32 	%r25, sdata;
	add.s32 	%r27, %r25, %r24;
	add.s64 	%rd34, %rd39, %rd2;
	shl.b64 	%rd35, %rd34, 2;
	add.s64 	%rd42, %rd1, %rd35;
$L__BB0_12:
	.pragma "nounroll";
	ld.global.f32 	%f29, [%rd42];
	st.shared.f32 	[%r27], %f29;
	add.s32 	%r27, %r27, 4;
	add.s64 	%rd42, %rd42, 4;
	add.s64 	%rd41, %rd41, -1;
	setp.ne.s64 	%p9, %rd41, 0;
	@%p9 bra 	$L__BB0_12;
$L__BB0_13:
	bar.sync 	0;
	ret;

}
	// .globl	_Z7dev2devPKfPfm
.visible .entry _Z7dev2devPKfPfm(
	.param .u64 .ptr .align 1 _Z7dev2devPKfPfm_param_0,
	.param .u64 .ptr .align 1 _Z7dev2devPKfPfm_param_1,
	.param .u64 _Z7dev2devPKfPfm_param_2
)
{
	.reg .b32 	%r<9>;
	.reg .b32 	%f<2>;
	.reg .b64 	%rd<8>;

	ld.param.u64 	%rd1, [_Z7dev2devPKfPfm_param_0];
	ld.param.u64 	%rd2, [_Z7dev2devPKfPfm_param_1];
	ld.param.u32 	%r1, [_Z7dev2devPKfPfm_param_2];
	cvta.to.global.u64 	%rd3, %rd2;
	cvta.to.global.u64 	%rd4, %rd1;
	mov.u32 	%r2, %tid.x;
	mov.u32 	%r3, %ctaid.x;
	shl.b32 	%r4, %r3, 8;
	shr.s32 	%r5, %r4, 8;
	shl.b32 	%r6, %r1, 8;
	shr.s32 	%r7, %r6, 8;
	mad.lo.s32 	%r8, %r7, %r5, %r2;
	mul.wide.s32 	%rd5, %r8, 4;
	add.s64 	%rd6, %rd4, %rd5;
	ld.global.f32 	%f1, [%rd6];
	add.s64 	%rd7, %rd3, %rd5;
	st.global.f32 	[%rd7], %f1;
	ret;

}
	// .globl	_Z10zeroes2devPfm
.visible .entry _Z10zeroes2devPfm(
	.param .u64 .ptr .align 1 _Z10zeroes2devPfm_param_0,
	.param .u64 _Z10zeroes2devPfm_param_1
)
{
	.reg .b32 	%r<10>;
	.reg .b64 	%rd<5>;

	ld.param.u64 	%rd1, [_Z10zeroes2devPfm_param_0];
	ld.param.u32 	%r1, [_Z10zeroes2devPfm_param_1];
	cvta.to.global.u64 	%rd2, %rd1;
	mov.u32 	%r2, %tid.x;
	mov.u32 	%r3, %ctaid.x;
	shl.b32 	%r4, %r3, 8;
	shr.s32 	%r5, %r4, 8;
	shl.b32 	%r6, %r1, 8;
	shr.s32 	%r7, %r6, 8;
	mad.lo.s32 	%r8, %r7, %r5, %r2;
	mul.wide.s32 	%rd3, %r8, 4;
	add.s64 	%rd4, %rd2, %rd3;
	mov.b32 	%r9, 0;
	st.global.u32 	[%rd4], %r9;
	ret;

}


// ===== COMPILED SASS (sm_100) =====

	.target	sm_100

	.elftype	@"ET_EXEC"


//--------------------- .note.nv.tkinfo           --------------------------
	.section	.note.nv.tkinfo,"",@"SHT_NOTE"
	.sectionflags	@"SHF_NOTE_NV_TKINFO"
	.tkinfo
        /*0018*/ 	.word	0x00000002
        /*0030*/ 	.string	""
        /*0030*/ 	.string	"ptxas"
        /*0030*/ 	.string	"Cuda compilation tools, release 13.0, V13.0.88"
        /*0030*/ 	.string	"Build cuda_13.0.r13.0/compiler.36424714_0"
        /*0030*/ 	.string	"-arch sm_100 -m 64 "



//--------------------- .note.nv.cuinfo           --------------------------
	.section	.note.nv.cuinfo,"",@"SHT_NOTE"
	.sectionflags	@"SHF_NOTE_NV_CUINFO"
        /*0018*/ 	.short	0x0002
        /*001a*/ 	.short	0x0064
        /*001c*/ 	.short	0x0082
	.zero		2


//--------------------- .nv.info                  --------------------------
	.section	.nv.info,"",@"SHT_CUDA_INFO"
	.align	4


	//----- nvinfo : EIATTR_REGCOUNT
	.align		4
        /*0000*/ 	.byte	0x04, 0x2f
        /*0002*/ 	.short	(.L_1 - .L_0)
	.align		4
.L_0:
        /*0004*/ 	.word	index@(_Z10dev2sharedPfm)
        /*0008*/ 	.word	0x00000020


	//----- nvinfo : EIATTR_FRAME_SIZE
	.align		4
.L_1:
        /*000c*/ 	.byte	0x04, 0x11
        /*000e*/ 	.short	(.L_3 - .L_2)
	.align		4
.L_2:
        /*0010*/ 	.word	index@(_Z10dev2sharedPfm)
        /*0014*/ 	.word	0x00000000


	//----- nvinfo : EIATTR_REGCOUNT
	.align		4
.L_3:
        /*0018*/ 	.byte	0x04, 0x2f
        /*001a*/ 	.short	(.L_5 - .L_4)
	.align		4
.L_4:
        /*001c*/ 	.word	index@(_Z7dev2devPKfPfm)
        /*0020*/ 	.word	0x0000000a


	//----- nvinfo : EIATTR_FRAME_SIZE
	.align		4
.L_5:
        /*0024*/ 	.byte	0x04, 0x11
        /*0026*/ 	.short	(.L_7 - .L_6)
	.align		4
.L_6:
        /*0028*/ 	.word	index@(_Z7dev2devPKfPfm)
        /*002c*/ 	.word	0x00000000


	//----- nvinfo : EIATTR_REGCOUNT
	.align		4
.L_7:
        /*0030*/ 	.byte	0x04, 0x2f
        /*0032*/ 	.short	(.L_9 - .L_8)
	.align		4
.L_8:
        /*0034*/ 	.word	index@(_Z10zeroes2devPfm)
        /*0038*/ 	.word	0x00000008


	//----- nvinfo : EIATTR_FRAME_SIZE
	.align		4
.L_9:
        /*003c*/ 	.byte	0x04, 0x11
        /*003e*/ 	.short	(.L_11 - .L_10)
	.align		4
.L_10:
        /*0040*/ 	.word	index@(_Z10zeroes2devPfm)
        /*0044*/ 	.word	0x00000000


	//----- nvinfo : EIATTR_MIN_STACK_SIZE
	.align		4
.L_11:
        /*0048*/ 	.byte	0x04, 0x12
        /*004a*/ 	.short	(.L_13 - .L_12)
	.align		4
.L_12:
        /*004c*/ 	.word	index@(_Z10zeroes2devPfm)
        /*0050*/ 	.word	0x00000000


	//----- nvinfo : EIATTR_MIN_STACK_SIZE
	.align		4
.L_13:
        /*0054*/ 	.byte	0x04, 0x12
        /*0056*/ 	.short	(.L_15 - .L_14)
	.align		4
.L_14:
        /*0058*/ 	.word	index@(_Z7dev2devPKfPfm)
        /*005c*/ 	.word	0x00000000


	//----- nvinfo : EIATTR_MIN_STACK_SIZE
	.align		4
.L_15:
        /*0060*/ 	.byte	0x04, 0x12
        /*0062*/ 	.short	(.L_17 - .L_16)
	.align		4
.L_16:
        /*0064*/ 	.word	index@(_Z10dev2sharedPfm)
        /*0068*/ 	.word	0x00000000
.L_17:


//--------------------- .nv.compat                --------------------------
	.section	.nv.compat,"",@"SHT_CUDA_COMPAT_INFO"
	.align	4
        /*0000*/ 	.byte	0x02, 0x09, 0x00, 0x00, 0x02, 0x02, 0x01, 0x00, 0x02, 0x05, 0x05, 0x00, 0x03, 0x07, 0x01, 0x01
        /*0010*/ 	.byte	0x02, 0x03, 0x00, 0x00, 0x02, 0x06, 0x01, 0x00, 0x04, 0x0b, 0x08, 0x00, 0x09, 0x00, 0x00, 0x00
        /*0020*/ 	.byte	0x00, 0x00, 0x00, 0x00


//--------------------- .nv.info._Z10zeroes2devPfm --------------------------
	.section	.nv.info._Z10zeroes2devPfm,"",@"SHT_CUDA_INFO"
	.sectionflags	@""
	.align	4


	//----- nvinfo : EIATTR_CUDA_API_VERSION
	.align		4
        /*0000*/ 	.byte	0x04, 0x37
        /*0002*/ 	.short	(.L_19 - .L_18)
.L_18:
        /*0004*/ 	.word	0x00000082


	//----- nvinfo : EIATTR_KPARAM_INFO
	.align		4
.L_19:
        /*0008*/ 	.byte	0x04, 0x17
        /*000a*/ 	.short	(.L_21 - .L_20)
.L_20:
        /*000c*/ 	.word	0x00000000
        /*0010*/ 	.short	0x0001
        /*0012*/ 	.short	0x0008
        /*0014*/ 	.byte	0x00, 0xf0, 0x21, 0x00


	//----- nvinfo : EIATTR_KPARAM_INFO
	.align		4
.L_21:
        /*0018*/ 	.byte	0x04, 0x17
        /*001a*/ 	.short	(.L_23 - .L_22)
.L_22:
        /*001c*/ 	.word	0x00000000
        /*0020*/ 	.short	0x0000
        /*0022*/ 	.short	0x0000
        /*0024*/ 	.byte	0x00, 0xf5, 0x21, 0x00


	//----- nvinfo : EIATTR_SPARSE_MMA_MASK
	.align		4
.L_23:
        /*0028*/ 	.byte	0x03, 0x50
        /*002a*/ 	.short	0x0000


	//----- nvinfo : EIATTR_MAXREG_COUNT
	.align		4
        /*002c*/ 	.byte	0x03, 0x1b
        /*002e*/ 	.short	0x00ff


	//----- nvinfo : EIATTR_MERCURY_ISA_VERSION
	.align		4
        /*0030*/ 	.byte	0x03, 0x5f
        /*0032*/ 	.short	0x0101


	//----- nvinfo : EIATTR_VRC_CTA_INIT_COUNT
	.align		4
        /*0034*/ 	.byte	0x02, 0x4a
	.zero		1
	.zero		1


	//----- nvinfo : EIATTR_EXIT_INSTR_OFFSETS
	.align		4
        /*0038*/ 	.byte	0x04, 0x1c
        /*003a*/ 	.short	(.L_25 - .L_24)


	//   ....[0]....
.L_24:
        /*003c*/ 	.word	0x000000d0


	//----- nvinfo : EIATTR_CBANK_PARAM_SIZE
	.align		4
.L_25:
        /*0040*/ 	.byte	0x03, 0x19
        /*0042*/ 	.short	0x0010


	//----- nvinfo : EIATTR_PARAM_CBANK
	.align		4
        /*0044*/ 	.byte	0x04, 0x0a
        /*0046*/ 	.short	(.L_27 - .L_26)
	.align		4
.L_26:
        /*0048*/ 	.word	index@(.nv.constant0._Z10zeroes2devPfm)
        /*004c*/ 	.short	0x0380
        /*004e*/ 	.short	0x0010


	//----- nvinfo : EIATTR_SW_WAR
	.align		4
.L_27:
        /*0050*/ 	.byte	0x04, 0x36
        /*0052*/ 	.short	(.L_29 - .L_28)
.L_28:
        /*0054*/ 	.word	0x00000008
.L_29:


//--------------------- .nv.info._Z7dev2devPKfPfm --------------------------
	.section	.nv.info._Z7dev2devPKfPfm,"",@"SHT_CUDA_INFO"
	.sectionflags	@""
	.align	4


	//----- nvinfo : EIATTR_CUDA_API_VERSION
	.align		4
        /*0000*/ 	.byte	0x04, 0x37
        /*0002*/ 	.short	(.L_31 - .L_30)
.L_30:
        /*0004*/ 	.word	0x00000082


	//----- nvinfo : EIATTR_KPARAM_INFO
	.align		4
.L_31:
        /*0008*/ 	.byte	0x04, 0x17
        /*000a*/ 	.short	(.L_33 - .L_32)
.L_32:
        /*000c*/ 	.word	0x00000000
        /*0010*/ 	.short	0x0002
        /*0012*/ 	.short	0x0010
        /*0014*/ 	.byte	0x00, 0xf0, 0x21, 0x00


	//----- nvinfo : EIATTR_KPARAM_INFO
	.align		4
.L_33:
        /*0018*/ 	.byte	0x04, 0x17
        /*001a*/ 	.short	(.L_35 - .L_34)
.L_34:
        /*001c*/ 	.word	0x00000000
        /*0020*/ 	.short	0x0001
        /*0022*/ 	.short	0x0008
        /*0024*/ 	.byte	0x00, 0xf5, 0x21, 0x00


	//----- nvinfo : EIATTR_KPARAM_INFO
	.align		4
.L_35:
        /*0028*/ 	.byte	0x04, 0x17
        /*002a*/ 	.short	(.L_37 - .L_36)
.L_36:
        /*002c*/ 	.word	0x00000000
        /*0030*/ 	.short	0x0000
        /*0032*/ 	.short	0x0000
        /*0034*/ 	.byte	0x00, 0xf5, 0x21, 0x00


	//----- nvinfo : EIATTR_SPARSE_MMA_MASK
	.align		4
.L_37:
        /*0038*/ 	.byte	0x03, 0x50
        /*003a*/ 	.short	0x0000


	//----- nvinfo : EIATTR_MAXREG_COUNT
	.align		4
        /*003c*/ 	.byte	0x03, 0x1b
        /*003e*/ 	.short	0x00ff


	//----- nvinfo : EIATTR_MERCURY_ISA_VERSION
	.align		4
        /*0040*/ 	.byte	0x03, 0x5f
        /*0042*/ 	.short	0x0101


	//----- nvinfo : EIATTR_VRC_CTA_INIT_COUNT
	.align		4
        /*0044*/ 	.byte	0x02, 0x4a
	.zero		1
	.zero		1


	//----- nvinfo : EIATTR_EXIT_INSTR_OFFSETS
	.align		4
        /*0048*/ 	.byte	0x04, 0x1c
        /*004a*/ 	.short	(.L_39 - .L_38)


	//   ....[0]....
.L_38:
        /*004c*/ 	.word	0x00000100


	//----- nvinfo : EIATTR_CBANK_PARAM_SIZE
	.align		4
.L_39:
        /*0050*/ 	.byte	0x03, 0x19
        /*0052*/ 	.short	0x0018


	//----- nvinfo : EIATTR_PARAM_CBANK
	.align		4
        /*0054*/ 	.byte	0x04, 0x0a
        /*0056*/ 	.short	(.L_41 - .L_40)
	.align		4
.L_40:
        /*0058*/ 	.word	index@(.nv.constant0._Z7dev2devPKfPfm)
        /*005c*/ 	.short	0x0380
        /*005e*/ 	.short	0x0018


	//----- nvinfo : EIATTR_SW_WAR
	.align		4
.L_41:
        /*0060*/ 	.byte	0x04, 0x36
        /*0062*/ 	.short	(.L_43 - .L_42)
.L_42:
        /*0064*/ 	.word	0x00000008
.L_43:


//--------------------- .nv.info._Z10dev2sharedPfm --------------------------
	.section	.nv.info._Z10dev2sharedPfm,"",@"SHT_CUDA_INFO"
	.sectionflags	@""
	.align	4


	//----- nvinfo : EIATTR_CUDA_API_VERSION
	.align		4
        /*0000*/ 	.byte	0x04, 0x37
        /*0002*/ 	.short	(.L_45 - .L_44)
.L_44:
        /*0004*/ 	.word	0x00000082


	//----- nvinfo : EIATTR_KPARAM_INFO
	.align		4
.L_45:
        /*0008*/ 	.byte	0x04, 0x17
        /*000a*/ 	.short	(.L_47 - .L_46)
.L_46:
        /*000c*/ 	.word	0x00000000
        /*0010*/ 	.short	0x0001
        /*0012*/ 	.short	0x0008
        /*0014*/ 	.byte	0x00, 0xf0, 0x21, 0x00


	//----- nvinfo : EIATTR_KPARAM_INFO
	.align		4
.L_47:
        /*0018*/ 	.byte	0x04, 0x17
        /*001a*/ 	.short	(.L_49 - .L_48)
.L_48:
        /*001c*/ 	.word	0x00000000
        /*0020*/ 	.short	0x0000
        /*0022*/ 	.short	0x0000
        /*0024*/ 	.byte	0x00, 0xf5, 0x21, 0x00


	//----- nvinfo : EIATTR_SPARSE_MMA_MASK
	.align		4
.L_49:
        /*0028*/ 	.byte	0x03, 0x50
        /*002a*/ 	.short	0x0000


	//----- nvinfo : EIATTR_MAXREG_COUNT
	.align		4
        /*002c*/ 	.byte	0x03, 0x1b
        /*002e*/ 	.short	0x00ff


	//----- nvinfo : EIATTR_NUM_BARRIERS
	.align		4
        /*0030*/ 	.byte	0x02, 0x4c
        /*0032*/ 	.byte	0x01
	.zero		1


	//----- nvinfo : EIATTR_MERCURY_ISA_VERSION
	.align		4
        /*0034*/ 	.byte	0x03, 0x5f
        /*0036*/ 	.short	0x0101


	//----- nvinfo : EIATTR_VRC_CTA_INIT_COUNT
	.align		4
        /*0038*/ 	.byte	0x02, 0x4a
	.zero		1
	.zero		1


	//----- nvinfo : EIATTR_EXIT_INSTR_OFFSETS
	.align		4
        /*003c*/ 	.byte	0x04, 0x1c
        /*003e*/ 	.short	(.L_51 - .L_50)


	//   ....[0]....
.L_50:
        /*0040*/ 	.word	0x000009d0


	//----- nvinfo : EIATTR_CBANK_PARAM_SIZE
	.align		4
.L_51:
        /*0044*/ 	.byte	0x03, 0x19
        /*0046*/ 	.short	0x0010


	//----- nvinfo : EIATTR_PARAM_CBANK
	.align		4
        /*0048*/ 	.byte	0x04, 0x0a
        /*004a*/ 	.short	(.L_53 - .L_52)
	.align		4
.L_52:
        /*004c*/ 	.word	index@(.nv.constant0._Z10dev2sharedPfm)
        /*0050*/ 	.short	0x0380
        /*0052*/ 	.short	0x0010


	//----- nvinfo : EIATTR_SW_WAR
	.align		4
.L_53:
        /*0054*/ 	.byte	0x04, 0x36
        /*0056*/ 	.short	(.L_55 - .L_54)
.L_54:
        /*0058*/ 	.word	0x00000008
.L_55:


//--------------------- .nv.callgraph             --------------------------
	.section	.nv.callgraph,"",@"SHT_CUDA_CALLGRAPH"
	.align	4
	.sectionentsize	8
	.align		4
        /*0000*/ 	.word	0x00000000
	.align		4
        /*0004*/ 	.word	0xffffffff
	.align		4
        /*0008*/ 	.word	0x00000000
	.align		4
        /*000c*/ 	.word	0xfffffffe
	.align		4
        /*0010*/ 	.word	0x00000000
	.align		4
        /*0014*/ 	.word	0xfffffffd
	.align		4
        /*0018*/ 	.word	0x00000000
	.align		4
        /*001c*/ 	.word	0xfffffffc


//--------------------- .text._Z10zeroes2devPfm   --------------------------
	.section	.text._Z10zeroes2devPfm,"ax",@progbits
	.align	128
        .global         _Z10zeroes2devPfm
        .type           _Z10zeroes2devPfm,@function
        .size           _Z10zeroes2devPfm,(.L_x_8 - _Z10zeroes2devPfm)
        .other          _Z10zeroes2devPfm,@"STO_CUDA_ENTRY STV_DEFAULT"
_Z10zeroes2devPfm:
.text._Z10zeroes2devPfm:
[----:B------:R-:W-:Y:S08]  /*0000*/  LDC R1, c[0x0][0x37c] ;  /* 0x0000df00ff017b82 */ /* 0x000ff00000000800 */
[----:B------:R-:W0:Y:S01]  /*0010*/  S2UR UR4, SR_CTAID.X ;  /* 0x00000000000479c3 */ /* 0x000e220000002500 */
[----:B------:R-:W1:Y:S01]  /*0020*/  S2R R5, SR_TID.X ;  /* 0x0000000000057919 */ /* 0x000e620000002100 */
[----:B------:R-:W2:Y:S06]  /*0030*/  LDCU.64 UR6, c[0x0][0x358] ;  /* 0x00006b00ff0677ac */ /* 0x000eac0008000a00 */
[----:B------:R-:W3:Y:S08]  /*0040*/  LDC R0, c[0x0][0x388] ;  /* 0x0000e200ff007b82 */ /* 0x000ef00000000800 */
[----:B------:R-:W4:Y:S01]  /*0050*/  LDC.64 R2, c[0x0][0x380] ;  /* 0x0000e000ff027b82 */ /* 0x000f220000000a00 */
[----:B0-----:R-:W-:-:S04]  /*0060*/  USHF.L.U32 UR4, UR4, 0x8, URZ ;  /* 0x0000000804047899 */ /* 0x001fc800080006ff */
[----:B------:R-:W-:Y:S01]  /*0070*/  USHF.R.S32.HI UR4, URZ, 0x8, UR4 ;  /* 0x00000008ff047899 */ /* 0x000fe20008011404 */
[----:B---3--:R-:W-:-:S04]  /*0080*/  SHF.L.U32 R0, R0, 0x8, RZ ;  /* 0x0000000800007819 */ /* 0x008fc800000006ff */
[----:B------:R-:W-:-:S05]  /*0090*/  SHF.R.S32.HI R0, RZ, 0x8, R0 ;  /* 0x00000008ff007819 */ /* 0x000fca0000011400 */
[----:B-1----:R-:W-:-:S04]  /*00a0*/  IMAD R5, R0, UR4, R5 ;  /* 0x0000000400057c24 */ /* 0x002fc8000f8e0205 */
[----:B----4-:R-:W-:-:S05]  /*00b0*/  IMAD.WIDE R2, R5, 0x4, R2 ;  /* 0x0000000405027825 */ /* 0x010fca00078e0202 */
[----:B--2---:R-:W-:Y:S01]  /*00c0*/  STG.E desc[UR6][R2.64], RZ ;  /* 0x000000ff02007986 */ /* 0x004fe2000c101906 */
[----:B------:R-:W-:Y:S05]  /*00d0*/  EXIT ;  /* 0x000000000000794d */ /* 0x000fea0003800000 */
.L_x_0:
[----:B------:R-:W-:-:S00]  /*00e0*/  BRA `(.L_x_0) ;  /* 0xfffffffc00fc7947 */ /* 0x000fc0000383ffff */
[----:B------:R-:W-:-:S00]  /*00f0*/  NOP ;  /* 0x0000000000007918 */ /* 0x000fc00000000000 */
        /* <DEDUP_REMOVED lines=8> */
.L_x_8:


//--------------------- .text._Z7dev2devPKfPfm    --------------------------
	.section	.text._Z7dev2devPKfPfm,"ax",@progbits
	.align	128
        .global         _Z7dev2devPKfPfm
        .type           _Z7dev2devPKfPfm,@function
        .size           _Z7dev2devPKfPfm,(.L_x_9 - _Z7dev2devPKfPfm)
        .other          _Z7dev2devPKfPfm,@"STO_CUDA_ENTRY STV_DEFAULT"
_Z7dev2devPKfPfm:
.text._Z7dev2devPKfPfm:
[----:B------:R-:W-:Y:S08]  /*0000*/  LDC R1, c[0x0][0x37c] ;  /* 0x0000df00ff017b82 */ /* 0x000ff00000000800 */
[----:B------:R-:W0:Y:S01]  /*0010*/  S2UR UR4, SR_CTAID.X ;  /* 0x00000000000479c3 */ /* 0x000e220000002500 */
[----:B------:R-:W1:Y:S01]  /*0020*/  S2R R7, SR_TID.X ;  /* 0x0000000000077919 */ /* 0x000e620000002100 */
[----:B------:R-:W2:Y:S06]  /*0030*/  LDCU.64 UR6, c[0x0][0x358] ;  /* 0x00006b00ff0677ac */ /* 0x000eac0008000a00 */
[----:B------:R-:W3:Y:S08]  /*0040*/  LDC R0, c[0x0][0x390] ;  /* 0x0000e400ff007b82 */ /* 0x000ef00000000800 */
[----:B------:R-:W4:Y:S01]  /*0050*/  LDC.64 R2, c[0x0][0x380] ;  /* 0x0000e000ff027b82 */ /* 0x000f220000000a00 */
[----:B0-----:R-:W-:-:S07]  /*0060*/  USHF.L.U32 UR4, UR4, 0x8, URZ ;  /* 0x0000000804047899 */ /* 0x001fce00080006ff */
[----:B------:R-:W0:Y:S01]  /*0070*/  LDC.64 R4, c[0x0][0x388] ;  /* 0x0000e200ff047b82 */ /* 0x000e220000000a00 */
[----:B------:R-:W-:Y:S01]  /*0080*/  USHF.R.S32.HI UR4, URZ, 0x8, UR4 ;  /* 0x00000008ff047899 */ /* 0x000fe20008011404 */
[----:B---3--:R-:W-:-:S04]  /*0090*/  SHF.L.U32 R0, R0, 0x8, RZ ;  /* 0x0000000800007819 */ /* 0x008fc800000006ff */
[----:B------:R-:W-:-:S05]  /*00a0*/  SHF.R.S32.HI R0, RZ, 0x8, R0 ;  /* 0x00000008ff007819 */ /* 0x000fca0000011400 */
[----:B-1----:R-:W-:-:S04]  /*00b0*/  IMAD R7, R0, UR4, R7 ;  /* 0x0000000400077c24 */ /* 0x002fc8000f8e0207 */
[----:B----4-:R-:W-:-:S06]  /*00c0*/  IMAD.WIDE R2, R7, 0x4, R2 ;  /* 0x0000000407027825 */ /* 0x010fcc00078e0202 */
[----:B--2---:R-:W2:Y:S01]  /*00d0*/  LDG.E R3, desc[UR6][R2.64] ;  /* 0x0000000602037981 */ /* 0x004ea2000c1e1900 */
[----:B0-----:R-:W-:-:S05]  /*00e0*/  IMAD.WIDE R4, R7, 0x4, R4 ;  /* 0x0000000407047825 */ /* 0x001fca00078e0204 */
[----:B--2---:R-:W-:Y:S01]  /*00f0*/  STG.E desc[UR6][R4.64], R3 ;  /* 0x0000000304007986 */ /* 0x004fe2000c101906 */
[----:B------:R-:W-:Y:S05]  /*0100*/  EXIT ;  /* 0x000000000000794d */ /* 0x000fea0003800000 */
.L_x_1:
        /* <DEDUP_REMOVED lines=15> */
.L_x_9:


//--------------------- .text._Z10dev2sharedPfm   --------------------------
	.section	.text._Z10dev2sharedPfm,"ax",@progbits
	.align	128
        .global         _Z10dev2sharedPfm
        .type           _Z10dev2sharedPfm,@function
        .size           _Z10dev2sharedPfm,(.L_x_10 - _Z10dev2sharedPfm)
        .other          _Z10dev2sharedPfm,@"STO_CUDA_ENTRY STV_DEFAULT"
_Z10dev2sharedPfm:
.text._Z10dev2sharedPfm:
[----:B------:R-:W-:Y:S08]  /*0000*/  LDC R1, c[0x0][0x37c] ;  /* 0x0000df00ff017b82 */ /* 0x000ff00000000800 */
[----:B------:R-:W0:Y:S02]  /*0010*/  LDC.64 R2, c[0x0][0x388] ;  /* 0x0000e200ff027b82 */ /* 0x000e240000000a00 */
[----:B0-----:R-:W-:-:S04]  /*0020*/  ISETP.NE.U32.AND P0, PT, R2, RZ, PT ;  /* 0x000000ff0200720c */ /* 0x001fc80003f05070 */
[----:B------:R-:W-:-:S13]  /*0030*/  ISETP.NE.AND.EX P0, PT, R3, RZ, PT, P0 ;  /* 0x000000ff0300720c */ /* 0x000fda0003f05300 */
[----:B------:R-:W-:Y:S05]  /*0040*/  @!P0 BRA `(.L_x_2) ;  /* 0x00000008005c8947 */ /* 0x000fea0003800000 */
[----:B------:R-:W0:Y:S01]  /*0050*/  S2R R9, SR_TID.X ;  /* 0x0000000000097919 */ /* 0x000e220000002100 */
[C---:B------:R-:W-:Y:S01]  /*0060*/  ISETP.GE.U32.AND P1, PT, R2.reuse, 0x10, PT ;  /* 0x000000100200780c */ /* 0x040fe20003f26070 */
[----:B------:R-:W1:Y:S01]  /*0070*/  LDCU.64 UR6, c[0x0][0x358] ;  /* 0x00006b00ff0677ac */ /* 0x000e620008000a00 */
[----:B------:R-:W-:Y:S01]  /*0080*/  LOP3.LUT R18, R2, 0xf, RZ, 0xc0, !PT ;  /* 0x0000000f02127812 */ /* 0x000fe200078ec0ff */
[----:B------:R-:W-:Y:S01]  /*0090*/  IMAD.MOV.U32 R11, RZ, RZ, RZ ;  /* 0x000000ffff0b7224 */ /* 0x000fe200078e00ff */
[----:B------:R-:W-:Y:S01]  /*00a0*/  ISETP.GE.U32.AND.EX P1, PT, R3, RZ, PT, P1 ;  /* 0x000000ff0300720c */ /* 0x000fe20003f26110 */
[----:B------:R-:W-:Y:S01]  /*00b0*/  IMAD.MOV.U32 R0, RZ, RZ, RZ ;  /* 0x000000ffff007224 */ /* 0x000fe200078e00ff */
[----:B------:R-:W-:-:S04]  /*00c0*/  ISETP.NE.U32.AND P0, PT, R18, RZ, PT ;  /* 0x000000ff1200720c */ /* 0x000fc80003f05070 */
[----:B------:R-:W-:Y:S01]  /*00d0*/  ISETP.NE.AND.EX P0, PT, RZ, RZ, PT, P0 ;  /* 0x000000ffff00720c */ /* 0x000fe20003f05300 */
[----:B0-----:R-:W-:-:S04]  /*00e0*/  IMAD.WIDE.U32 R4, R9, R2, RZ ;  /* 0x0000000209047225 */ /* 0x001fc800078e00ff */
[----:B------:R-:W-:Y:S02]  /*00f0*/  IMAD R3, R9, R3, R5 ;  /* 0x0000000309037224 */ /* 0x000fe400078e0205 */
[----:B-1----:R-:W-:Y:S06]  /*0100*/  @!P1 BRA `(.L_x_3) ;  /* 0x0000000000e09947 */ /* 0x002fec0003800000 */
[----:B------:R-:W0:Y:S01]  /*0110*/  S2UR UR5, SR_CgaCtaId ;  /* 0x00000000000579c3 */ /* 0x000e220000008800 */
[----:B------:R-:W1:Y:S01]  /*0120*/  LDCU.64 UR8, c[0x0][0x380] ;  /* 0x00007000ff0877ac */ /* 0x000e620008000a00 */
[----:B------:R-:W-:Y:S01]  /*0130*/  IMAD R6, R9, R2, RZ ;  /* 0x0000000209067224 */ /* 0x000fe200078e02ff */
[----:B------:R-:W-:Y:S01]  /*0140*/  LOP3.LUT R11, R2, 0xfffffff0, RZ, 0xc0, !PT ;  /* 0xfffffff0020b7812 */ /* 0x000fe200078ec0ff */
[----:B------:R-:W-:-:S04]  /*0150*/  UMOV UR4, 0x400 ;  /* 0x0000040000047882 */ /* 0x000fc80000000000 */
[----:B------:R-:W2:Y:S01]  /*0160*/  LDC R0, c[0x0][0x38c] ;  /* 0x0000e300ff007b82 */ /* 0x000ea20000000800 */
[----:B------:R-:W-:Y:S01]  /*0170*/  IMAD.MOV.U32 R10, RZ, RZ, R11 ;  /* 0x000000ffff0a7224 */ /* 0x000fe200078e000b */
[----:B-1----:R-:W-:-:S04]  /*0180*/  LEA R19, P1, R4, UR8, 0x2 ;  /* 0x0000000804137c11 */ /* 0x002fc8000f8210ff */
[----:B------:R-:W-:Y:S01]  /*0190*/  IADD3 R19, P2, PT, R19, 0x20, RZ ;  /* 0x0000002013137810 */ /* 0x000fe20007f5e0ff */
[----:B0-----:R-:W-:Y:S01]  /*01a0*/  ULEA UR4, UR5, UR4, 0x18 ;  /* 0x0000000405047291 */ /* 0x001fe2000f8ec0ff */
[----:B------:R-:W-:-:S05]  /*01b0*/  LEA.HI.X R7, R4, UR9, R3, 0x2, P1 ;  /* 0x0000000904077c11 */ /* 0x000fca00088f1403 */
[----:B------:R-:W-:Y:S01]  /*01c0*/  LEA R6, R6, UR4, 0x2 ;  /* 0x0000000406067c11 */ /* 0x000fe2000f8e10ff */
[----:B------:R-:W-:Y:S02]  /*01d0*/  IMAD.X R7, RZ, RZ, R7, P2 ;  /* 0x000000ffff077224 */ /* 0x000fe400010e0607 */
[----:B--2---:R-:W-:Y:S02]  /*01e0*/  IMAD.MOV.U32 R8, RZ, RZ, R0 ;  /* 0x000000ffff087224 */ /* 0x004fe400078e0000 */
[----:B------:R-:W-:-:S07]  /*01f0*/  VIADD R12, R6, 0x20 ;  /* 0x00000020060c7836 */ /* 0x000fce0000000000 */
.L_x_4:
[----:B------:R-:W-:-:S05]  /*0200*/  IMAD.MOV.U32 R6, RZ, RZ, R19 ;  /* 0x000000ffff067224 */ /* 0x000fca00078e0013 */
[----:B------:R-:W2:Y:S04]  /*0210*/  LDG.E R13, desc[UR6][R6.64+-0x20] ;  /* 0xffffe006060d7981 */ /* 0x000ea8000c1e1900 */
[----:B------:R-:W3:Y:S04]  /*0220*/  LDG.E R15, desc[UR6][R6.64+-0x1c] ;  /* 0xffffe406060f7981 */ /* 0x000ee8000c1e1900 */
[----:B------:R-:W4:Y:S04]  /*0230*/  LDG.E R17, desc[UR6][R6.64+-0x18] ;  /* 0xffffe80606117981 */ /* 0x000f28000c1e1900 */
[----:B------:R-:W5:Y:S04]  /*0240*/  LDG.E R19, desc[UR6][R6.64+-0x14] ;  /* 0xffffec0606137981 */ /* 0x000f68000c1e1900 */
        /* <DEDUP_REMOVED lines=9> */
[----:B--2---:R0:W-:Y:S04]  /*02e0*/  STS [R12+-0x20], R13 ;  /* 0xffffe00d0c007388 */ /* 0x0041e80000000800 */
[----:B---3--:R1:W-:Y:S04]  /*02f0*/  STS [R12+-0x1c], R15 ;  /* 0xffffe40f0c007388 */ /* 0x0083e80000000800 */
[----:B----4-:R2:W-:Y:S04]  /*0300*/  STS [R12+-0x18], R17 ;  /* 0xffffe8110c007388 */ /* 0x0105e80000000800 */
[----:B0-----:R-:W3:Y:S04]  /*0310*/  LDG.E R13, desc[UR6][R6.64+0xc] ;  /* 0x00000c06060d7981 */ /* 0x001ee8000c1e1900 */
[----:B-1----:R-:W4:Y:S04]  /*0320*/  LDG.E R15, desc[UR6][R6.64+0x10] ;  /* 0x00001006060f7981 */ /* 0x002f28000c1e1900 */
[----:B--2---:R0:W2:Y:S01]  /*0330*/  LDG.E R17, desc[UR6][R6.64+0x14] ;  /* 0x0000140606117981 */ /* 0x0040a2000c1e1900 */
[----:B------:R-:W-:-:S04]  /*0340*/  IADD3 R10, P1, PT, R10, -0x10, RZ ;  /* 0xfffffff00a0a7810 */ /* 0x000fc80007f3e0ff */
[----:B------:R-:W-:Y:S02]  /*0350*/  IADD3.X R8, PT, PT, R8, -0x1, RZ, P1, !PT ;  /* 0xffffffff08087810 */ /* 0x000fe40000ffe4ff */
[----:B------:R-:W-:-:S04]  /*0360*/  ISETP.NE.U32.AND P1, PT, R10, RZ, PT ;  /* 0x000000ff0a00720c */ /* 0x000fc80003f25070 */
[----:B------:R-:W-:Y:S01]  /*0370*/  ISETP.NE.AND.EX P1, PT, R8, RZ, PT, P1 ;  /* 0x000000ff0800720c */ /* 0x000fe20003f25310 */
[----:B-----5:R1:W-:Y:S04]  /*0380*/  STS [R12+-0x14], R19 ;  /* 0xffffec130c007388 */ /* 0x0203e80000000800 */
[----:B------:R-:W-:Y:S01]  /*0390*/  STS [R12+-0x10], R21 ;  /* 0xfffff0150c007388 */ /* 0x000fe20000000800 */
[----:B-1----:R-:W-:-:S03]  /*03a0*/  IADD3 R19, P2, PT, R6, 0x40, RZ ;  /* 0x0000004006137810 */ /* 0x002fc60007f5e0ff */
[----:B------:R-:W-:Y:S04]  /*03b0*/  STS [R12+-0xc], R23 ;  /* 0xfffff4170c007388 */ /* 0x000fe80000000800 */
[----:B------:R-:W-:Y:S01]  /*03c0*/  STS [R12+-0x8], R25 ;  /* 0xfffff8190c007388 */ /* 0x000fe20000000800 */
[----:B0-----:R-:W-:-:S03]  /*03d0*/  IMAD.X R7, RZ, RZ, R7, P2 ;  /* 0x000000ffff077224 */ /* 0x001fc600010e0607 */
[----:B------:R-:W-:Y:S04]  /*03e0*/  STS [R12+-0x4], R27 ;  /* 0xfffffc1b0c007388 */ /* 0x000fe80000000800 */
[----:B------:R-:W-:Y:S04]  /*03f0*/  STS [R12], R29 ;  /* 0x0000001d0c007388 */ /* 0x000fe80000000800 */
[----:B------:R-:W-:Y:S04]  /*0400*/  STS [R12+0x4], R14 ;  /* 0x0000040e0c007388 */ /* 0x000fe80000000800 */
[----:B------:R-:W-:Y:S04]  /*0410*/  STS [R12+0x8], R16 ;  /* 0x000008100c007388 */ /* 0x000fe80000000800 */
[----:B------:R-:W-:Y:S04]  /*0420*/  STS [R12+0x18], R20 ;  /* 0x000018140c007388 */ /* 0x000fe80000000800 */
[----:B------:R-:W-:Y:S04]  /*0430*/  STS [R12+0x1c], R22 ;  /* 0x00001c160c007388 */ /* 0x000fe80000000800 */
[----:B---3--:R-:W-:Y:S04]  /*0440*/  STS [R12+0xc], R13 ;  /* 0x00000c0d0c007388 */ /* 0x008fe80000000800 */
[----:B----4-:R-:W-:Y:S04]  /*0450*/  STS [R12+0x10], R15 ;  /* 0x0000100f0c007388 */ /* 0x010fe80000000800 */
[----:B--2---:R0:W-:Y:S02]  /*0460*/  STS [R12+0x14], R17 ;  /* 0x000014110c007388 */ /* 0x0041e40000000800 */
[----:B0-----:R-:W-:Y:S01]  /*0470*/  VIADD R12, R12, 0x40 ;  /* 0x000000400c0c7836 */ /* 0x001fe20000000000 */
[----:B------:R-:W-:Y:S06]  /*0480*/  @P1 BRA `(.L_x_4) ;  /* 0xfffffffc005c1947 */ /* 0x000fec000383ffff */
.L_x_3:
[----:B------:R-:W-:Y:S05]  /*0490*/  @!P0 BRA `(.L_x_2) ;  /* 0x0000000400488947 */ /* 0x000fea0003800000 */
[----:B------:R-:W-:Y:S02]  /*04a0*/  ISETP.GE.U32.AND P1, PT, R18, 0x8, PT ;  /* 0x000000081200780c */ /* 0x000fe40003f26070 */
[----:B------:R-:W-:Y:S02]  /*04b0*/  LOP3.LUT R15, R2, 0x7, RZ, 0xc0, !PT ;  /* 0x00000007020f7812 */ /* 0x000fe400078ec0ff */
[----:B------:R-:W-:Y:S02]  /*04c0*/  ISETP.GE.U32.AND.EX P1, PT, RZ, RZ, PT, P1 ;  /* 0x000000ffff00720c */ /* 0x000fe40003f26110 */
[----:B------:R-:W-:-:S04]  /*04d0*/  ISETP.NE.U32.AND P0, PT, R15, RZ, PT ;  /* 0x000000ff0f00720c */ /* 0x000fc80003f05070 */
[----:B------:R-:W-:-:S07]  /*04e0*/  ISETP.NE.AND.EX P0, PT, RZ, RZ, PT, P0 ;  /* 0x000000ffff00720c */ /* 0x000fce0003f05300 */
[----:B------:R-:W-:Y:S06]  /*04f0*/  @!P1 BRA `(.L_x_5) ;  /* 0x00000000006c9947 */ /* 0x000fec0003800000 */
[----:B------:R-:W0:Y:S01]  /*0500*/  LDCU.64 UR4, c[0x0][0x380] ;  /* 0x00007000ff0477ac */ /* 0x000e220008000a00 */
[----:B------:R-:W-:-:S05]  /*0510*/  IADD3 R13, P1, PT, R11, R4, RZ ;  /* 0x000000040b0d7210 */ /* 0x000fca0007f3e0ff */
[----:B------:R-:W-:Y:S01]  /*0520*/  IMAD.X R8, R0, 0x1, R3, P1 ;  /* 0x0000000100087824 */ /* 0x000fe200008e0603 */
[----:B0-----:R-:W-:-:S04]  /*0530*/  LEA R6, P1, R13, UR4, 0x2 ;  /* 0x000000040d067c11 */ /* 0x001fc8000f8210ff */
[----:B------:R-:W-:-:S05]  /*0540*/  LEA.HI.X R7, R13, UR5, R8, 0x2, P1 ;  /* 0x000000050d077c11 */ /* 0x000fca00088f1408 */
[----:B------:R-:W2:Y:S04]  /*0550*/  LDG.E R8, desc[UR6][R6.64] ;  /* 0x0000000606087981 */ /* 0x000ea8000c1e1900 */
[----:B------:R-:W3:Y:S04]  /*0560*/  LDG.E R10, desc[UR6][R6.64+0x4] ;  /* 0x00000406060a7981 */ /* 0x000ee8000c1e1900 */
[----:B------:R-:W4:Y:S04]  /*0570*/  LDG.E R12, desc[UR6][R6.64+0x8] ;  /* 0x00000806060c7981 */ /* 0x000f28000c1e1900 */
[----:B------:R-:W5:Y:S04]  /*0580*/  LDG.E R14, desc[UR6][R6.64+0xc] ;  /* 0x00000c06060e7981 */ /* 0x000f68000c1e1900 */
[----:B------:R-:W5:Y:S04]  /*0590*/  LDG.E R16, desc[UR6][R6.64+0x10] ;  /* 0x0000100606107981 */ /* 0x000f68000c1e1900 */
[----:B------:R-:W5:Y:S04]  /*05a0*/  LDG.E R18, desc[UR6][R6.64+0x14] ;  /* 0x0000140606127981 */ /* 0x000f68000c1e1900 */
[----:B------:R-:W5:Y:S04]  /*05b0*/  LDG.E R20, desc[UR6][R6.64+0x18] ;  /* 0x0000180606147981 */ /* 0x000f68000c1e1900 */
[----:B------:R-:W5:Y:S01]  /*05c0*/  LDG.E R22, desc[UR6][R6.64+0x1c] ;  /* 0x00001c0606167981 */ /* 0x000f62000c1e1900 */
[----:B------:R-:W0:Y:S01]  /*05d0*/  S2UR UR5, SR_CgaCtaId ;  /* 0x00000000000579c3 */ /* 0x000e220000008800 */
[----:B------:R-:W-:Y:S01]  /*05e0*/  UMOV UR4, 0x400 ;  /* 0x0000040000047882 */ /* 0x000fe20000000000 */
[----:B------:R-:W-:-:S05]  /*05f0*/  IADD3 R11, P1, PT, R11, 0x8, RZ ;  /* 0x000000080b0b7810 */ /* 0x000fca0007f3e0ff */
[----:B------:R-:W-:Y:S01]  /*0600*/  IMAD.X R0, RZ, RZ, R0, P1 ;  /* 0x000000ffff007224 */ /* 0x000fe200008e0600 */
[----:B0-----:R-:W-:-:S06]  /*0610*/  ULEA UR4, UR5, UR4, 0x18 ;  /* 0x0000000405047291 */ /* 0x001fcc000f8ec0ff */
[----:B------:R-:W-:-:S05]  /*0620*/  LEA R13, R13, UR4, 0x2 ;  /* 0x000000040d0d7c11 */ /* 0x000fca000f8e10ff */
[----:B--2---:R0:W-:Y:S04]  /*0630*/  STS [R13], R8 ;  /* 0x000000080d007388 */ /* 0x0041e80000000800 */
[----:B---3--:R0:W-:Y:S04]  /*0640*/  STS [R13+0x4], R10 ;  /* 0x0000040a0d007388 */ /* 0x0081e80000000800 */
[----:B----4-:R0:W-:Y:S04]  /*0650*/  STS [R13+0x8], R12 ;  /* 0x0000080c0d007388 */ /* 0x0101e80000000800 */
[----:B-----5:R0:W-:Y:S04]  /*0660*/  STS [R13+0xc], R14 ;  /* 0x00000c0e0d007388 */ /* 0x0201e80000000800 */
[----:B------:R0:W-:Y:S04]  /*0670*/  STS [R13+0x10], R16 ;  /* 0x000010100d007388 */ /* 0x0001e80000000800 */
[----:B------:R0:W-:Y:S04]  /*0680*/  STS [R13+0x14], R18 ;  /* 0x000014120d007388 */ /* 0x0001e80000000800 */
[----:B------:R0:W-:Y:S04]  /*0690*/  STS [R13+0x18], R20 ;  /* 0x000018140d007388 */ /* 0x0001e80000000800 */
[----:B------:R0:W-:Y:S02]  /*06a0*/  STS [R13+0x1c], R22 ;  /* 0x00001c160d007388 */ /* 0x0001e40000000800 */
.L_x_5:
[----:B------:R-:W-:Y:S05]  /*06b0*/  @!P0 BRA `(.L_x_2) ;  /* 0x0000000000c08947 */ /* 0x000fea0003800000 */
[----:B------:R-:W-:-:S04]  /*06c0*/  ISETP.GE.U32.AND P0, PT, R15, 0x4, PT ;  /* 0x000000040f00780c */ /* 0x000fc80003f06070 */
[----:B------:R-:W-:-:S13]  /*06d0*/  ISETP.GE.U32.AND.EX P0, PT, RZ, RZ, PT, P0 ;  /* 0x000000ffff00720c */ /* 0x000fda0003f06100 */
[----:B0-----:R-:W0:Y:S01]  /*06e0*/  @P0 LDC.64 R12, c[0x0][0x380] ;  /* 0x0000e000ff0c0b82 */ /* 0x001e220000000a00 */
[----:B------:R-:W-:-:S05]  /*06f0*/  @P0 IADD3 R8, P1, PT, R11, R4, RZ ;  /* 0x000000040b080210 */ /* 0x000fca0007f3e0ff */
[----:B------:R-:W-:Y:S01]  /*0700*/  @P0 IMAD.X R7, R0, 0x1, R3, P1 ;  /* 0x0000000100070824 */ /* 0x000fe200008e0603 */
[----:B0-----:R-:W-:-:S04]  /*0710*/  @P0 LEA R6, P1, R8, R12, 0x2 ;  /* 0x0000000c08060211 */ /* 0x001fc800078210ff */
[----:B------:R-:W-:-:S05]  /*0720*/  @P0 LEA.HI.X R7, R8, R13, R7, 0x2, P1 ;  /* 0x0000000d08070211 */ /* 0x000fca00008f1407 */
[----:B------:R-:W2:Y:S04]  /*0730*/  @P0 LDG.E R12, desc[UR6][R6.64] ;  /* 0x00000006060c0981 */ /* 0x000ea8000c1e1900 */
[----:B------:R-:W3:Y:S04]  /*0740*/  @P0 LDG.E R14, desc[UR6][R6.64+0x4] ;  /* 0x00000406060e0981 */ /* 0x000ee8000c1e1900 */
[----:B------:R-:W4:Y:S04]  /*0750*/  @P0 LDG.E R16, desc[UR6][R6.64+0x8] ;  /* 0x0000080606100981 */ /* 0x000f28000c1e1900 */
[----:B------:R-:W5:Y:S01]  /*0760*/  @P0 LDG.E R18, desc[UR6][R6.64+0xc] ;  /* 0x00000c0606120981 */ /* 0x000f62000c1e1900 */
[----:B------:R-:W-:-:S02]  /*0770*/  @P0 MOV R10, 0x400 ;  /* 0x00000400000a0802 */ /* 0x000fc40000000f00 */
[----:B------:R-:W-:Y:S01]  /*0780*/  @P0 IADD3 R11, P2, PT, R11, 0x4, RZ ;  /* 0x000000040b0b0810 */ /* 0x000fe20007f5e0ff */
[----:B------:R-:W0:Y:S04]  /*0790*/  @P0 S2R R13, SR_CgaCtaId ;  /* 0x00000000000d0919 */ /* 0x000e280000008800 */
[----:B------:R-:W-:Y:S01]  /*07a0*/  @P0 IMAD.X R0, RZ, RZ, R0, P2 ;  /* 0x000000ffff000224 */ /* 0x000fe200010e0600 */
[----:B0-----:R-:W-:Y:S01]  /*07b0*/  @P0 LEA R13, R13, R10, 0x18 ;  /* 0x0000000a0d0d0211 */ /* 0x001fe200078ec0ff */
[----:B------:R-:W-:-:S04]  /*07c0*/  IMAD.MOV.U32 R10, RZ, RZ, RZ ;  /* 0x000000ffff0a7224 */ /* 0x000fc800078e00ff */
[----:B------:R-:W-:Y:S01]  /*07d0*/  @P0 IMAD R13, R8, 0x4, R13 ;  /* 0x00000004080d0824 */ /* 0x000fe200078e020d */
[----:B------:R-:W-:-:S04]  /*07e0*/  LOP3.LUT R8, R2, 0x3, RZ, 0xc0, !PT ;  /* 0x0000000302087812 */ /* 0x000fc800078ec0ff */
[----:B------:R-:W-:-:S04]  /*07f0*/  ISETP.NE.U32.AND P1, PT, R8, RZ, PT ;  /* 0x000000ff0800720c */ /* 0x000fc80003f25070 */
[----:B------:R-:W-:Y:S01]  /*0800*/  ISETP.NE.AND.EX P1, PT, R10, RZ, PT, P1 ;  /* 0x000000ff0a00720c */ /* 0x000fe20003f25310 */
[----:B--2---:R1:W-:Y:S04]  /*0810*/  @P0 STS [R13], R12 ;  /* 0x0000000c0d000388 */ /* 0x0043e80000000800 */
[----:B---3--:R1:W-:Y:S04]  /*0820*/  @P0 STS [R13+0x4], R14 ;  /* 0x0000040e0d000388 */ /* 0x0083e80000000800 */
[----:B----4-:R1:W-:Y:S04]  /*0830*/  @P0 STS [R13+0x8], R16 ;  /* 0x000008100d000388 */ /* 0x0103e80000000800 */
[----:B-----5:R1:W-:Y:S01]  /*0840*/  @P0 STS [R13+0xc], R18 ;  /* 0x00000c120d000388 */ /* 0x0203e20000000800 */
[----:B------:R-:W-:Y:S05]  /*0850*/  @!P1 BRA `(.L_x_2) ;  /* 0x0000000000589947 */ /* 0x000fea0003800000 */
[----:B------:R-:W0:Y:S01]  /*0860*/  S2UR UR5, SR_CgaCtaId ;  /* 0x00000000000579c3 */ /* 0x000e220000008800 */
[----:B------:R-:W2:Y:S01]  /*0870*/  LDCU.64 UR8, c[0x0][0x380] ;  /* 0x00007000ff0877ac */ /* 0x000ea20008000a00 */
[----:B------:R-:W-:Y:S01]  /*0880*/  IADD3 R5, P0, PT, R11, R4, RZ ;  /* 0x000000040b057210 */ /* 0x000fe20007f1e0ff */
[----:B------:R-:W-:Y:S01]  /*0890*/  IMAD R2, R9, R2, R11 ;  /* 0x0000000209027224 */ /* 0x000fe200078e020b */
[----:B------:R-:W-:-:S03]  /*08a0*/  UMOV UR4, 0x400 ;  /* 0x0000040000047882 */ /* 0x000fc60000000000 */
[----:B------:R-:W-:Y:S01]  /*08b0*/  IMAD.X R0, R0, 0x1, R3, P0 ;  /* 0x0000000100007824 */ /* 0x000fe200000e0603 */
[----:B--2---:R-:W-:-:S04]  /*08c0*/  LEA R4, P1, R5, UR8, 0x2 ;  /* 0x0000000805047c11 */ /* 0x004fc8000f8210ff */
[----:B------:R-:W-:Y:S01]  /*08d0*/  LEA.HI.X R5, R5, UR9, R0, 0x2, P1 ;  /* 0x0000000905057c11 */ /* 0x000fe200088f1400 */
[----:B0-----:R-:W-:-:S06]  /*08e0*/  ULEA UR4, UR5, UR4, 0x18 ;  /* 0x0000000405047291 */ /* 0x001fcc000f8ec0ff */
[----:B------:R-:W-:-:S07]  /*08f0*/  LEA R0, R2, UR4, 0x2 ;  /* 0x0000000402007c11 */ /* 0x000fce000f8e10ff */
.L_x_6:
[----:B------:R-:W-:Y:S02]  /*0900*/  IMAD.MOV.U32 R3, RZ, RZ, R5 ;  /* 0x000000ffff037224 */ /* 0x000fe400078e0005 */
[----:B------:R-:W-:-:S05]  /*0910*/  IMAD.MOV.U32 R2, RZ, RZ, R4 ;  /* 0x000000ffff027224 */ /* 0x000fca00078e0004 */
[----:B------:R-:W2:Y:S01]  /*0920*/  LDG.E R3, desc[UR6][R2.64] ;  /* 0x0000000602037981 */ /* 0x000ea2000c1e1900 */
[----:B------:R-:W-:Y:S02]  /*0930*/  IADD3 R8, P0, PT, R8, -0x1, RZ ;  /* 0xffffffff08087810 */ /* 0x000fe40007f1e0ff */
[----:B------:R-:W-:Y:S02]  /*0940*/  IADD3 R4, P1, PT, R4, 0x4, RZ ;  /* 0x0000000404047810 */ /* 0x000fe40007f3e0ff */
[----:B------:R-:W-:Y:S02]  /*0950*/  IADD3.X R10, PT, PT, R10, -0x1, RZ, P0, !PT ;  /* 0xffffffff0a0a7810 */ /* 0x000fe400007fe4ff */
[----:B------:R-:W-:Y:S01]  /*0960*/  ISETP.NE.U32.AND P0, PT, R8, RZ, PT ;  /* 0x000000ff0800720c */ /* 0x000fe20003f05070 */
[----:B------:R-:W-:-:S03]  /*0970*/  IMAD.X R5, RZ, RZ, R5, P1 ;  /* 0x000000ffff057224 */ /* 0x000fc600008e0605 */
[----:B------:R-:W-:Y:S01]  /*0980*/  ISETP.NE.AND.EX P0, PT, R10, RZ, PT, P0 ;  /* 0x000000ff0a00720c */ /* 0x000fe20003f05300 */
[----:B--2---:R0:W-:Y:S02]  /*0990*/  STS [R0], R3 ;  /* 0x0000000300007388 */ /* 0x0041e40000000800 */
[----:B0-----:R-:W-:-:S10]  /*09a0*/  VIADD R0, R0, 0x4 ;  /* 0x0000000400007836 */ /* 0x001fd40000000000 */
[----:B------:R-:W-:Y:S05]  /*09b0*/  @P0 BRA `(.L_x_6) ;  /* 0xfffffffc00d00947 */ /* 0x000fea000383ffff */
.L_x_2:
[----:B------:R-:W-:Y:S06]  /*09c0*/  BAR.SYNC.DEFER_BLOCKING 0x0 ;  /* 0x0000000000007b1d */ /* 0x000fec0000010000 */
[----:B------:R-:W-:Y:S05]  /*09d0*/  EXIT ;  /* 0x000000000000794d */ /* 0x000fea0003800000 */
.L_x_7:
        /* <DEDUP_REMOVED lines=10> */
.L_x_10:


//--------------------- .nv.shared._Z10zeroes2devPfm --------------------------
	.section	.nv.shared._Z10zeroes2devPfm,"aw",@nobits
	.sectionflags	@""
	.align	16
	.zero		1024


//--------------------- .nv.shared.reserved.0     --------------------------
	.section	.nv.shared.reserved.0,"aw",@nobits
	.weak		__nv_reservedSMEM_offset_0_alias
	.size		__nv_reservedSMEM_offset_0_alias, 0, 64
	.other		__nv_reservedSMEM_offset_0_alias,@"STO_CUDA_RESERVED_SHARED STV_DEFAULT"
__nv_reservedSMEM_offset_0_alias:
	.zero		0
	.zero		64


//--------------------- .nv.shared._Z7dev2devPKfPfm --------------------------
	.section	.nv.shared._Z7dev2devPKfPfm,"aw",@nobits
	.sectionflags	@""
	.align	16
	.zero		1024


//--------------------- .nv.shared._Z10dev2sharedPfm --------------------------
	.section	.nv.shared._Z10dev2sharedPfm,"aw",@nobits
	.sectionflags	@""
	.align	16
	.zero		1024


//--------------------- .nv.constant0._Z10zeroes2devPfm --------------------------
	.section	.nv.constant0._Z10zeroes2devPfm,"a",@progbits
	.sectionflags	@""
	.align	4
.nv.constant0._Z10zeroes2devPfm:
	.zero		912


//--------------------- .nv.constant0._Z7dev2devPKfPfm --------------------------
	.section	.nv.constant0._Z7dev2devPKfPfm,"a",@progbits
	.sectionflags	@""
	.align	4
.nv.constant0._Z7dev2devPKfPfm:
	.zero		920


//--------------------- .nv.constant0._Z10dev2sharedPfm --------------------------
	.section	.nv.constant0._Z10dev2sharedPfm,"a",@progbits
	.sectionflags	@""
	.align	4
.nv.constant0._Z10dev2sharedPfm:
	.zero		912


//--------------------- SYMBOLS --------------------------

	.type		.nv.reservedSmem.offset0,@object
	.size		.nv.reservedSmem.offset0,0x4
	.type		.nv.reservedSmem.cap,@object
	.size		.nv.reservedSmem.cap,0x4
